//
// Generated by NVIDIA NVVM Compiler
//
// Compiler Build ID: CL-36424714
// Cuda compilation tools, release 13.0, V13.0.88
// Based on NVVM 20.0.0
//

.version 9.0
.target sm_100
.address_size 64

	// .globl	_Z13convolution1DPfS_S_ii

.visible .entry _Z13convolution1DPfS_S_ii(
	.param .u64 .ptr .align 1 _Z13convolution1DPfS_S_ii_param_0,
	.param .u64 .ptr .align 1 _Z13convolution1DPfS_S_ii_param_1,
	.param .u64 .ptr .align 1 _Z13convolution1DPfS_S_ii_param_2,
	.param .u32 _Z13convolution1DPfS_S_ii_param_3,
	.param .u32 _Z13convolution1DPfS_S_ii_param_4
)
{
	.reg .pred 	%p<56>;
	.reg .b32 	%r<43>;
	.reg .b32 	%f<96>;
	.reg .b64 	%rd<47>;

	ld.param.u64 	%rd7, [_Z13convolution1DPfS_S_ii_param_0];
	ld.param.u64 	%rd8, [_Z13convolution1DPfS_S_ii_param_1];
	ld.param.u64 	%rd6, [_Z13convolution1DPfS_S_ii_param_2];
	ld.param.u32 	%r28, [_Z13convolution1DPfS_S_ii_param_3];
	ld.param.u32 	%r29, [_Z13convolution1DPfS_S_ii_param_4];
	cvta.to.global.u64 	%rd1, %rd8;
	cvta.to.global.u64 	%rd2, %rd7;
	mov.u32 	%r30, %ctaid.x;
	mov.u32 	%r31, %ntid.x;
	mov.u32 	%r32, %tid.x;
	mad.lo.s32 	%r1, %r30, %r31, %r32;
	setp.ge.s32 	%p1, %r1, %r29;
	@%p1 bra 	$L__BB0_43;
	shr.u32 	%r33, %r28, 31;
	add.s32 	%r34, %r28, %r33;
	shr.s32 	%r35, %r34, 1;
	sub.s32 	%r2, %r1, %r35;
	setp.lt.s32 	%p2, %r28, 1;
	mov.f32 	%f75, 0f00000000;
	@%p2 bra 	$L__BB0_42;
	and.b32  	%r3, %r28, 7;
	setp.lt.u32 	%p3, %r28, 8;
	mov.f32 	%f75, 0f00000000;
	mov.b32 	%r41, 0;
	@%p3 bra 	$L__BB0_21;
	and.b32  	%r41, %r28, 2147483640;
	mov.f32 	%f75, 0f00000000;
	mov.b32 	%r39, 0;
$L__BB0_4:
	.pragma "nounroll";
	add.s32 	%r6, %r2, %r39;
	setp.lt.s32 	%p4, %r6, 0;
	setp.ge.s32 	%p5, %r6, %r29;
	mul.wide.u32 	%rd9, %r39, 4;
	add.s64 	%rd3, %rd1, %rd9;
	or.pred  	%p6, %p4, %p5;
	@%p6 bra 	$L__BB0_6;
	mul.wide.u32 	%rd10, %r6, 4;
	add.s64 	%rd11, %rd2, %rd10;
	ld.global.f32 	%f42, [%rd11];
	ld.global.f32 	%f43, [%rd3];
	fma.rn.f32 	%f75, %f42, %f43, %f75;
$L__BB0_6:
	add.s32 	%r7, %r6, 1;
	setp.lt.s32 	%p7, %r7, 0;
	setp.ge.s32 	%p8, %r7, %r29;
	or.pred  	%p9, %p7, %p8;
	@%p9 bra 	$L__BB0_8;
	mul.wide.u32 	%rd12, %r7, 4;
	add.s64 	%rd13, %rd2, %rd12;
	ld.global.f32 	%f44, [%rd13];
	ld.global.f32 	%f45, [%rd3+4];
	fma.rn.f32 	%f75, %f44, %f45, %f75;
$L__BB0_8:
	add.s32 	%r8, %r6, 2;
	setp.lt.s32 	%p10, %r8, 0;
	setp.ge.s32 	%p11, %r8, %r29;
	or.pred  	%p12, %p10, %p11;
	@%p12 bra 	$L__BB0_10;
	mul.wide.u32 	%rd14, %r8, 4;
	add.s64 	%rd15, %rd2, %rd14;
	ld.global.f32 	%f46, [%rd15];
	ld.global.f32 	%f47, [%rd3+8];
	fma.rn.f32 	%f75, %f46, %f47, %f75;
$L__BB0_10:
	add.s32 	%r9, %r6, 3;
	setp.lt.s32 	%p13, %r9, 0;
	setp.ge.s32 	%p14, %r9, %r29;
	or.pred  	%p15, %p13, %p14;
	@%p15 bra 	$L__BB0_12;
	mul.wide.u32 	%rd16, %r9, 4;
	add.s64 	%rd17, %rd2, %rd16;
	ld.global.f32 	%f48, [%rd17];
	ld.global.f32 	%f49, [%rd3+12];
	fma.rn.f32 	%f75, %f48, %f49, %f75;
$L__BB0_12:
	add.s32 	%r10, %r6, 4;
	setp.lt.s32 	%p16, %r10, 0;
	setp.ge.s32 	%p17, %r10, %r29;
	or.pred  	%p18, %p16, %p17;
	@%p18 bra 	$L__BB0_14;
	mul.wide.u32 	%rd18, %r10, 4;
	add.s64 	%rd19, %rd2, %rd18;
	ld.global.f32 	%f50, [%rd19];
	ld.global.f32 	%f51, [%rd3+16];
	fma.rn.f32 	%f75, %f50, %f51, %f75;
$L__BB0_14:
	add.s32 	%r11, %r6, 5;
	setp.lt.s32 	%p19, %r11, 0;
	setp.ge.s32 	%p20, %r11, %r29;
	or.pred  	%p21, %p19, %p20;
	@%p21 bra 	$L__BB0_16;
	mul.wide.u32 	%rd20, %r11, 4;
	add.s64 	%rd21, %rd2, %rd20;
	ld.global.f32 	%f52, [%rd21];
	ld.global.f32 	%f53, [%rd3+20];
	fma.rn.f32 	%f75, %f52, %f53, %f75;
$L__BB0_16:
	add.s32 	%r12, %r6, 6;
	setp.lt.s32 	%p22, %r12, 0;
	setp.ge.s32 	%p23, %r12, %r29;
	or.pred  	%p24, %p22, %p23;
	@%p24 bra 	$L__BB0_18;
	mul.wide.u32 	%rd22, %r12, 4;
	add.s64 	%rd23, %rd2, %rd22;
	ld.global.f32 	%f54, [%rd23];
	ld.global.f32 	%f55, [%rd3+24];
	fma.rn.f32 	%f75, %f54, %f55, %f75;
$L__BB0_18:
	add.s32 	%r13, %r6, 7;
	setp.lt.s32 	%p25, %r13, 0;
	setp.ge.s32 	%p26, %r13, %r29;
	or.pred  	%p27, %p25, %p26;
	@%p27 bra 	$L__BB0_20;
	mul.wide.u32 	%rd24, %r13, 4;
	add.s64 	%rd25, %rd2, %rd24;
	ld.global.f32 	%f56, [%rd25];
	ld.global.f32 	%f57, [%rd3+28];
	fma.rn.f32 	%f75, %f56, %f57, %f75;
$L__BB0_20:
	add.s32 	%r39, %r39, 8;
	setp.ne.s32 	%p28, %r39, %r41;
	@%p28 bra 	$L__BB0_4;
$L__BB0_21:
	setp.eq.s32 	%p29, %r3, 0;
	@%p29 bra 	$L__BB0_42;
	and.b32  	%r16, %r28, 3;
	setp.lt.u32 	%p30, %r3, 4;
	@%p30 bra 	$L__BB0_32;
	add.s32 	%r17, %r2, %r41;
	setp.lt.s32 	%p31, %r17, 0;
	setp.ge.s32 	%p32, %r17, %r29;
	mul.wide.u32 	%rd26, %r41, 4;
	add.s64 	%rd4, %rd1, %rd26;
	or.pred  	%p33, %p31, %p32;
	@%p33 bra 	$L__BB0_25;
	mul.wide.u32 	%rd27, %r17, 4;
	add.s64 	%rd28, %rd2, %rd27;
	ld.global.f32 	%f59, [%rd28];
	ld.global.f32 	%f60, [%rd4];
	fma.rn.f32 	%f75, %f59, %f60, %f75;
$L__BB0_25:
	add.s32 	%r18, %r17, 1;
	setp.lt.s32 	%p34, %r18, 0;
	setp.ge.s32 	%p35, %r18, %r29;
	or.pred  	%p36, %p34, %p35;
	@%p36 bra 	$L__BB0_27;
	mul.wide.u32 	%rd29, %r18, 4;
	add.s64 	%rd30, %rd2, %rd29;
	ld.global.f32 	%f61, [%rd30];
	ld.global.f32 	%f62, [%rd4+4];
	fma.rn.f32 	%f75, %f61, %f62, %f75;
$L__BB0_27:
	add.s32 	%r19, %r17, 2;
	setp.lt.s32 	%p37, %r19, 0;
	setp.ge.s32 	%p38, %r19, %r29;
	or.pred  	%p39, %p37, %p38;
	@%p39 bra 	$L__BB0_29;
	mul.wide.u32 	%rd31, %r19, 4;
	add.s64 	%rd32, %rd2, %rd31;
	ld.global.f32 	%f63, [%rd32];
	ld.global.f32 	%f64, [%rd4+8];
	fma.rn.f32 	%f75, %f63, %f64, %f75;
$L__BB0_29:
	add.s32 	%r20, %r17, 3;
	setp.lt.s32 	%p40, %r20, 0;
	setp.ge.s32 	%p41, %r20, %r29;
	or.pred  	%p42, %p40, %p41;
	@%p42 bra 	$L__BB0_31;
	mul.wide.u32 	%rd33, %r20, 4;
	add.s64 	%rd34, %rd2, %rd33;
	ld.global.f32 	%f65, [%rd34];
	ld.global.f32 	%f66, [%rd4+12];
	fma.rn.f32 	%f75, %f65, %f66, %f75;
$L__BB0_31:
	add.s32 	%r41, %r41, 4;
$L__BB0_32:
	setp.eq.s32 	%p43, %r16, 0;
	@%p43 bra 	$L__BB0_42;
	setp.eq.s32 	%p44, %r16, 1;
	@%p44 bra 	$L__BB0_39;
	add.s32 	%r23, %r2, %r41;
	setp.lt.s32 	%p45, %r23, 0;
	setp.ge.s32 	%p46, %r23, %r29;
	mul.wide.u32 	%rd35, %r41, 4;
	add.s64 	%rd5, %rd1, %rd35;
	or.pred  	%p47, %p45, %p46;
	@%p47 bra 	$L__BB0_36;
	mul.wide.u32 	%rd36, %r23, 4;
	add.s64 	%rd37, %rd2, %rd36;
	ld.global.f32 	%f68, [%rd37];
	ld.global.f32 	%f69, [%rd5];
	fma.rn.f32 	%f75, %f68, %f69, %f75;
$L__BB0_36:
	add.s32 	%r24, %r23, 1;
	setp.lt.s32 	%p48, %r24, 0;
	setp.ge.s32 	%p49, %r24, %r29;
	or.pred  	%p50, %p48, %p49;
	@%p50 bra 	$L__BB0_38;
	mul.wide.u32 	%rd38, %r24, 4;
	add.s64 	%rd39, %rd2, %rd38;
	ld.global.f32 	%f70, [%rd39];
	ld.global.f32 	%f71, [%rd5+4];
	fma.rn.f32 	%f75, %f70, %f71, %f75;
$L__BB0_38:
	add.s32 	%r41, %r41, 2;
$L__BB0_39:
	and.b32  	%r38, %r28, 1;
	setp.eq.b32 	%p51, %r38, 1;
	not.pred 	%p52, %p51;
	@%p52 bra 	$L__BB0_42;
	add.s32 	%r27, %r2, %r41;
	setp.lt.s32 	%p53, %r27, 0;
	setp.ge.s32 	%p54, %r27, %r29;
	or.pred  	%p55, %p53, %p54;
	@%p55 bra 	$L__BB0_42;
	mul.wide.u32 	%rd40, %r27, 4;
	add.s64 	%rd41, %rd2, %rd40;
	ld.global.f32 	%f72, [%rd41];
	mul.wide.u32 	%rd42, %r41, 4;
	add.s64 	%rd43, %rd1, %rd42;
	ld.global.f32 	%f73, [%rd43];
	fma.rn.f32 	%f75, %f72, %f73, %f75;
$L__BB0_42:
	cvta.to.global.u64 	%rd44, %rd6;
	mul.wide.s32 	%rd45, %r1, 4;
	add.s64 	%rd46, %rd44, %rd45;
	st.global.f32 	[%rd46], %f75;
$L__BB0_43:
	ret;

}


// ===== COMPILED SASS (sm_100) =====

	.target	sm_100

	.elftype	@"ET_EXEC"


//--------------------- .note.nv.tkinfo           --------------------------
	.section	.note.nv.tkinfo,"",@"SHT_NOTE"
	.sectionflags	@"SHF_NOTE_NV_TKINFO"
	.tkinfo
        /*0018*/ 	.word	0x00000002
        /*0030*/ 	.string	""
        /*0030*/ 	.string	"ptxas"
        /*0030*/ 	.string	"Cuda compilation tools, release 13.0, V13.0.88"
        /*0030*/ 	.string	"Build cuda_13.0.r13.0/compiler.36424714_0"
        /*0030*/ 	.string	"-arch sm_100 -m 64 "



//--------------------- .note.nv.cuinfo           --------------------------
	.section	.note.nv.cuinfo,"",@"SHT_NOTE"
	.sectionflags	@"SHF_NOTE_NV_CUINFO"
        /*0018*/ 	.short	0x0002
        /*001a*/ 	.short	0x0064
        /*001c*/ 	.short	0x0082
	.zero		2


//--------------------- .nv.info                  --------------------------
	.section	.nv.info,"",@"SHT_CUDA_INFO"
	.align	4


	//----- nvinfo : EIATTR_REGCOUNT
	.align		4
        /*0000*/ 	.byte	0x04, 0x2f
        /*0002*/ 	.short	(.L_1 - .L_0)
	.align		4
.L_0:
        /*0004*/ 	.word	index@(_Z13convolution1DPfS_S_ii)
        /*0008*/ 	.word	0x00000020


	//----- nvinfo : EIATTR_FRAME_SIZE
	.align		4
.L_1:
        /*000c*/ 	.byte	0x04, 0x11
        /*000e*/ 	.short	(.L_3 - .L_2)
	.align		4
.L_2:
        /*0010*/ 	.word	index@(_Z13convolution1DPfS_S_ii)
        /*0014*/ 	.word	0x00000000


	//----- nvinfo : EIATTR_MIN_STACK_SIZE
	.align		4
.L_3:
        /*0018*/ 	.byte	0x04, 0x12
        /*001a*/ 	.short	(.L_5 - .L_4)
	.align		4
.L_4:
        /*001c*/ 	.word	index@(_Z13convolution1DPfS_S_ii)
        /*0020*/ 	.word	0x00000000
.L_5:


//--------------------- .nv.compat                --------------------------
	.section	.nv.compat,"",@"SHT_CUDA_COMPAT_INFO"
	.align	4
        /*0000*/ 	.byte	0x02, 0x09, 0x00, 0x00, 0x02, 0x02, 0x01, 0x00, 0x02, 0x05, 0x05, 0x00, 0x03, 0x07, 0x01, 0x01
        /*0010*/ 	.byte	0x02, 0x03, 0x00, 0x00, 0x02, 0x06, 0x01, 0x00, 0x04, 0x0b, 0x08, 0x00, 0x09, 0x00, 0x00, 0x00
        /*0020*/ 	.byte	0x00, 0x00, 0x00, 0x00


//--------------------- .nv.info._Z13convolution1DPfS_S_ii --------------------------
	.section	.nv.info._Z13convolution1DPfS_S_ii,"",@"SHT_CUDA_INFO"
	.sectionflags	@""
	.align	4


	//----- nvinfo : EIATTR_CUDA_API_VERSION
	.align		4
        /*0000*/ 	.byte	0x04, 0x37
        /*0002*/ 	.short	(.L_7 - .L_6)
.L_6:
        /*0004*/ 	.word	0x00000082


	//----- nvinfo : EIATTR_KPARAM_INFO
	.align		4
.L_7:
        /*0008*/ 	.byte	0x04, 0x17
        /*000a*/ 	.short	(.L_9 - .L_8)
.L_8:
        /*000c*/ 	.word	0x00000000
        /*0010*/ 	.short	0x0004
        /*0012*/ 	.short	0x001c
        /*0014*/ 	.byte	0x00, 0xf0, 0x11, 0x00


	//----- nvinfo : EIATTR_KPARAM_INFO
	.align		4
.L_9:
        /*0018*/ 	.byte	0x04, 0x17
        /*001a*/ 	.short	(.L_11 - .L_10)
.L_10:
        /*001c*/ 	.word	0x00000000
        /*0020*/ 	.short	0x0003
        /*0022*/ 	.short	0x0018
        /*0024*/ 	.byte	0x00, 0xf0, 0x11, 0x00


	//----- nvinfo : EIATTR_KPARAM_INFO
	.align		4
.L_11:
        /*0028*/ 	.byte	0x04, 0x17
        /*002a*/ 	.short	(.L_13 - .L_12)
.L_12:
        /*002c*/ 	.word	0x00000000
        /*0030*/ 	.short	0x0002
        /*0032*/ 	.short	0x0010
        /*0034*/ 	.byte	0x00, 0xf5, 0x21, 0x00


	//----- nvinfo : EIATTR_KPARAM_INFO
	.align		4
.L_13:
        /*0038*/ 	.byte	0x04, 0x17
        /*003a*/ 	.short	(.L_15 - .L_14)
.L_14:
        /*003c*/ 	.word	0x00000000
        /*0040*/ 	.short	0x0001
        /*0042*/ 	.short	0x0008
        /*0044*/ 	.byte	0x00, 0xf5, 0x21, 0x00


	//----- nvinfo : EIATTR_KPARAM_INFO
	.align		4
.L_15:
        /*0048*/ 	.byte	0x04, 0x17
        /*004a*/ 	.short	(.L_17 - .L_16)
.L_16:
        /*004c*/ 	.word	0x00000000
        /*0050*/ 	.short	0x0000
        /*0052*/ 	.short	0x0000
        /*0054*/ 	.byte	0x00, 0xf5, 0x21, 0x00


	//----- nvinfo : EIATTR_SPARSE_MMA_MASK
	.align		4
.L_17:
        /*0058*/ 	.byte	0x03, 0x50
        /*005a*/ 	.short	0x0000


	//----- nvinfo : EIATTR_MAXREG_COUNT
	.align		4
        /*005c*/ 	.byte	0x03, 0x1b
        /*005e*/ 	.short	0x00ff


	//----- nvinfo : EIATTR_MERCURY_ISA_VERSION
	.align		4
        /*0060*/ 	.byte	0x03, 0x5f
        /*0062*/ 	.short	0x0101


	//----- nvinfo : EIATTR_VRC_CTA_INIT_COUNT
	.align		4
        /*0064*/ 	.byte	0x02, 0x4a
	.zero		1
	.zero		1


	//----- nvinfo : EIATTR_EXIT_INSTR_OFFSETS
	.align		4
        /*0068*/ 	.byte	0x04, 0x1c
        /*006a*/ 	.short	(.L_19 - .L_18)


	//   ....[0]....
.L_18:
        /*006c*/ 	.word	0x00000070


	//   ....[1]....
        /*0070*/ 	.word	0x00000b20


	//----- nvinfo : EIATTR_CRS_STACK_SIZE
	.align		4
.L_19:
        /*0074*/ 	.byte	0x04, 0x1e
        /*0076*/ 	.short	(.L_21 - .L_20)
.L_20:
        /*0078*/ 	.word	0x00000000


	//----- nvinfo : EIATTR_CBANK_PARAM_SIZE
	.align		4
.L_21:
        /*007c*/ 	.byte	0x03, 0x19
        /*007e*/ 	.short	0x0020


	//----- nvinfo : EIATTR_PARAM_CBANK
	.align		4
        /*0080*/ 	.byte	0x04, 0x0a
        /*0082*/ 	.short	(.L_23 - .L_22)
	.align		4
.L_22:
        /*0084*/ 	.word	index@(.nv.constant0._Z13convolution1DPfS_S_ii)
        /*0088*/ 	.short	0x0380
        /*008a*/ 	.short	0x0020


	//----- nvinfo : EIATTR_SW_WAR
	.align		4
.L_23:
        /*008c*/ 	.byte	0x04, 0x36
        /*008e*/ 	.short	(.L_25 - .L_24)
.L_24:
        /*0090*/ 	.word	0x00000008
.L_25:


//--------------------- .nv.callgraph             --------------------------
	.section	.nv.callgraph,"",@"SHT_CUDA_CALLGRAPH"
	.align	4
	.sectionentsize	8
	.align		4
        /*0000*/ 	.word	0x00000000
	.align		4
        /*0004*/ 	.word	0xffffffff
	.align		4
        /*0008*/ 	.word	0x00000000
	.align		4
        /*000c*/ 	.word	0xfffffffe
	.align		4
        /*0010*/ 	.word	0x00000000
	.align		4
        /*0014*/ 	.word	0xfffffffd
	.align		4
        /*0018*/ 	.word	0x00000000
	.align		4
        /*001c*/ 	.word	0xfffffffc


//--------------------- .text._Z13convolution1DPfS_S_ii --------------------------
	.section	.text._Z13convolution1DPfS_S_ii,"ax",@progbits
	.align	128
        .global         _Z13convolution1DPfS_S_ii
        .type           _Z13convolution1DPfS_S_ii,@function
        .size           _Z13convolution1DPfS_S_ii,(.L_x_7 - _Z13convolution1DPfS_S_ii)
        .other          _Z13convolution1DPfS_S_ii,@"STO_CUDA_ENTRY STV_DEFAULT"
_Z13convolution1DPfS_S_ii:
.text._Z13convolution1DPfS_S_ii:
[----:B------:R-:W-:Y:S01]  /*0000*/  LDC R1, c[0x0][0x37c] ;  /* 0x0000df00ff017b82 */ /* 0x000fe20000000800 */
[----:B------:R-:W0:Y:S07]  /*0010*/  S2R R3, SR_TID.X ;  /* 0x0000000000037919 */ /* 0x000e2e0000002100 */
[----:B------:R-:W0:Y:S01]  /*0020*/  S2UR UR4, SR_CTAID.X ;  /* 0x00000000000479c3 */ /* 0x000e220000002500 */
[----:B------:R-:W1:Y:S07]  /*0030*/  LDCU UR5, c[0x0][0x39c] ;  /* 0x00007380ff0577ac */ /* 0x000e6e0008000800 */
[----:B------:R-:W0:Y:S02]  /*0040*/  LDC R2, c[0x0][0x360] ;  /* 0x0000d800ff027b82 */ /* 0x000e240000000800 */
[----:B0-----:R-:W-:-:S05]  /*0050*/  IMAD R2, R2, UR4, R3 ;  /* 0x0000000402027c24 */ /* 0x001fca000f8e0203 */
[----:B-1----:R-:W-:-:S13]  /*0060*/  ISETP.GE.AND P0, PT, R2, UR5, PT ;  /* 0x0000000502007c0c */ /* 0x002fda000bf06270 */
[----:B------:R-:W-:Y:S05]  /*0070*/  @P0 EXIT ;  /* 0x000000000000094d */ /* 0x000fea0003800000 */
[----:B------:R-:W0:Y:S01]  /*0080*/  LDCU UR6, c[0x0][0x398] ;  /* 0x00007300ff0677ac */ /* 0x000e220008000800 */
[----:B------:R-:W-:Y:S01]  /*0090*/  HFMA2 R0, -RZ, RZ, 0, 0 ;  /* 0x00000000ff007431 */ /* 0x000fe200000001ff */
[----:B------:R-:W1:Y:S01]  /*00a0*/  LDCU.64 UR8, c[0x0][0x358] ;  /* 0x00006b00ff0877ac */ /* 0x000e620008000a00 */
[----:B0-----:R-:W-:-:S09]  /*00b0*/  UISETP.GE.AND UP0, UPT, UR6, 0x1, UPT ;  /* 0x000000010600788c */ /* 0x001fd2000bf06270 */
[----:B-1----:R-:W-:Y:S05]  /*00c0*/  BRA.U !UP0, `(.L_x_0) ;  /* 0x0000000908887547 */ /* 0x002fea000b800000 */
[----:B------:R-:W-:Y:S01]  /*00d0*/  UISETP.GE.U32.AND UP0, UPT, UR6, 0x8, UPT ;  /* 0x000000080600788c */ /* 0x000fe2000bf06070 */
[----:B------:R-:W-:Y:S01]  /*00e0*/  IMAD.MOV.U32 R0, RZ, RZ, RZ ;  /* 0x000000ffff007224 */ /* 0x000fe200078e00ff */
[----:B------:R-:W-:Y:S01]  /*00f0*/  ULEA.HI UR4, UR6, UR6, URZ, 0x1 ;  /* 0x0000000606047291 */ /* 0x000fe2000f8f08ff */
[----:B------:R-:W-:Y:S01]  /*0100*/  MOV R3, RZ ;  /* 0x000000ff00037202 */ /* 0x000fe20000000f00 */
[----:B------:R-:W-:Y:S02]  /*0110*/  ULOP3.LUT UR7, UR6, 0x7, URZ, 0xc0, !UPT ;  /* 0x0000000706077892 */ /* 0x000fe4000f8ec0ff */
[----:B------:R-:W-:Y:S02]  /*0120*/  USHF.R.S32.HI UR4, URZ, 0x1, UR4 ;  /* 0x00000001ff047899 */ /* 0x000fe40008011404 */
[----:B------:R-:W-:-:S04]  /*0130*/  UISETP.NE.AND UP1, UPT, UR7, URZ, UPT ;  /* 0x000000ff0700728c */ /* 0x000fc8000bf25270 */
[----:B------:R-:W-:Y:S01]  /*0140*/  VIADD R4, R2, -UR4 ;  /* 0x8000000402047c36 */ /* 0x000fe20008000000 */
[----:B------:R-:W-:Y:S06]  /*0150*/  BRA.U !UP0, `(.L_x_1) ;  /* 0x0000000508287547 */ /* 0x000fec000b800000 */
[----:B------:R-:W0:Y:S01]  /*0160*/  LDC.64 R8, c[0x0][0x388] ;  /* 0x0000e200ff087b82 */ /* 0x000e220000000a00 */
[----:B------:R-:W-:Y:S01]  /*0170*/  ULOP3.LUT UR4, UR6, 0x7ffffff8, URZ, 0xc0, !UPT ;  /* 0x7ffffff806047892 */ /* 0x000fe2000f8ec0ff */
[----:B------:R-:W-:Y:S01]  /*0180*/  MOV R0, RZ ;  /* 0x000000ff00007202 */ /* 0x000fe20000000f00 */
[----:B------:R-:W-:Y:S01]  /*0190*/  IMAD.MOV.U32 R5, RZ, RZ, RZ ;  /* 0x000000ffff057224 */ /* 0x000fe200078e00ff */
[----:B------:R-:W1:Y:S03]  /*01a0*/  LDCU UR5, c[0x0][0x39c] ;  /* 0x00007380ff0577ac */ /* 0x000e660008000800 */
[----:B------:R-:W-:-:S07]  /*01b0*/  MOV R3, UR4 ;  /* 0x0000000400037c02 */ /* 0x000fce0008000f00 */
.L_x_2:
[----:B------:R-:W-:Y:S02]  /*01c0*/  IMAD.IADD R27, R4, 0x1, R5 ;  /* 0x00000001041b7824 */ /* 0x000fe400078e0205 */
[----:B0-----:R-:W-:-:S03]  /*01d0*/  IMAD.WIDE.U32 R14, R5, 0x4, R8 ;  /* 0x00000004050e7825 */ /* 0x001fc600078e0008 */
[----:B-1----:R-:W-:-:S04]  /*01e0*/  ISETP.GE.AND P6, PT, R27, UR5, PT ;  /* 0x000000051b007c0c */ /* 0x002fc8000bfc6270 */
[----:B------:R-:W-:-:S13]  /*01f0*/  ISETP.LT.OR P6, PT, R27, RZ, P6 ;  /* 0x000000ff1b00720c */ /* 0x000fda00037c1670 */
[----:B------:R-:W0:Y:S01]  /*0200*/  @!P6 LDC.64 R6, c[0x0][0x380] ;  /* 0x0000e000ff06eb82 */ /* 0x000e220000000a00 */
[----:B------:R-:W2:Y:S01]  /*0210*/  @!P6 LDG.E R10, desc[UR8][R14.64] ;  /* 0x000000080e0ae981 */ /* 0x000ea2000c1e1900 */
[----:B0-----:R-:W-:-:S05]  /*0220*/  @!P6 IMAD.WIDE.U32 R6, R27, 0x4, R6 ;  /* 0x000000041b06e825 */ /* 0x001fca00078e0006 */
[----:B------:R0:W2:Y:S01]  /*0230*/  @!P6 LDG.E R11, desc[UR8][R6.64] ;  /* 0x00000008060be981 */ /* 0x0000a2000c1e1900 */
[C---:B------:R-:W-:Y:S01]  /*0240*/  VIADD R17, R27.reuse, 0x2 ;  /* 0x000000021b117836 */ /* 0x040fe20000000000 */
[----:B------:R-:W-:-:S04]  /*0250*/  IADD3 R16, PT, PT, R27, 0x1, RZ ;  /* 0x000000011b107810 */ /* 0x000fc80007ffe0ff */
[C---:B------:R-:W-:Y:S02]  /*0260*/  ISETP.GE.AND P5, PT, R16.reuse, UR5, PT ;  /* 0x0000000510007c0c */ /* 0x040fe4000bfa6270 */
[C---:B------:R-:W-:Y:S02]  /*0270*/  ISETP.GE.AND P4, PT, R17.reuse, UR5, PT ;  /* 0x0000000511007c0c */ /* 0x040fe4000bf86270 */
[----:B------:R-:W-:Y:S02]  /*0280*/  ISETP.LT.OR P5, PT, R16, RZ, P5 ;  /* 0x000000ff1000720c */ /* 0x000fe40002fa1670 */
[----:B------:R-:W-:Y:S01]  /*0290*/  ISETP.LT.OR P4, PT, R17, RZ, P4 ;  /* 0x000000ff1100720c */ /* 0x000fe20002781670 */
[C---:B0-----:R-:W-:Y:S01]  /*02a0*/  VIADD R6, R27.reuse, 0x4 ;  /* 0x000000041b067836 */ /* 0x041fe20000000000 */
[C---:B------:R-:W-:Y:S02]  /*02b0*/  IADD3 R23, PT, PT, R27.reuse, 0x3, RZ ;  /* 0x000000031b177810 */ /* 0x040fe40007ffe0ff */
[----:B------:R-:W-:-:S02]  /*02c0*/  IADD3 R7, PT, PT, R27, 0x5, RZ ;  /* 0x000000051b077810 */ /* 0x000fc40007ffe0ff */
[C---:B------:R-:W-:Y:S02]  /*02d0*/  ISETP.GE.AND P3, PT, R23.reuse, UR5, PT ;  /* 0x0000000517007c0c */ /* 0x040fe4000bf66270 */
[C---:B------:R-:W-:Y:S02]  /*02e0*/  ISETP.GE.AND P2, PT, R6.reuse, UR5, PT ;  /* 0x0000000506007c0c */ /* 0x040fe4000bf46270 */
[----:B------:R-:W-:Y:S01]  /*02f0*/  ISETP.LT.OR P3, PT, R23, RZ, P3 ;  /* 0x000000ff1700720c */ /* 0x000fe20001f61670 */
[----:B------:R-:W0:Y:S01]  /*0300*/  @!P5 LDC.64 R28, c[0x0][0x380] ;  /* 0x0000e000ff1cdb82 */ /* 0x000e220000000a00 */
[----:B------:R-:W-:Y:S01]  /*0310*/  ISETP.GE.AND P1, PT, R7, UR5, PT ;  /* 0x0000000507007c0c */ /* 0x000fe2000bf26270 */
[----:B------:R-:W-:Y:S01]  /*0320*/  VIADD R25, R27, 0x6 ;  /* 0x000000061b197836 */ /* 0x000fe20000000000 */
[----:B------:R-:W-:Y:S01]  /*0330*/  ISETP.LT.OR P2, PT, R6, RZ, P2 ;  /* 0x000000ff0600720c */ /* 0x000fe20001741670 */
[----:B------:R-:W3:Y:S04]  /*0340*/  @!P5 LDG.E R24, desc[UR8][R14.64+0x4] ;  /* 0x000004080e18d981 */ /* 0x000ee8000c1e1900 */
[----:B------:R-:W1:Y:S01]  /*0350*/  @!P4 LDC.64 R20, c[0x0][0x380] ;  /* 0x0000e000ff14cb82 */ /* 0x000e620000000a00 */
[----:B------:R-:W-:-:S02]  /*0360*/  ISETP.LT.OR P1, PT, R7, RZ, P1 ;  /* 0x000000ff0700720c */ /* 0x000fc40000f21670 */
[----:B------:R-:W-:-:S04]  /*0370*/  ISETP.GE.AND P0, PT, R25, UR5, PT ;  /* 0x0000000519007c0c */ /* 0x000fc8000bf06270 */
[----:B------:R-:W-:Y:S01]  /*0380*/  ISETP.LT.OR P0, PT, R25, RZ, P0 ;  /* 0x000000ff1900720c */ /* 0x000fe20000701670 */
[----:B------:R-:W4:Y:S01]  /*0390*/  @!P3 LDC.64 R18, c[0x0][0x380] ;  /* 0x0000e000ff12bb82 */ /* 0x000f220000000a00 */
[----:B------:R-:W-:Y:S01]  /*03a0*/  IADD3 R27, PT, PT, R27, 0x7, RZ ;  /* 0x000000071b1b7810 */ /* 0x000fe20007ffe0ff */
[----:B------:R-:W5:Y:S06]  /*03b0*/  @!P2 LDG.E R26, desc[UR8][R14.64+0x10] ;  /* 0x000010080e1aa981 */ /* 0x000f6c000c1e1900 */
[----:B------:R-:W4:Y:S01]  /*03c0*/  @!P2 LDC.64 R12, c[0x0][0x380] ;  /* 0x0000e000ff0cab82 */ /* 0x000f220000000a00 */
[----:B0-----:R-:W-:-:S06]  /*03d0*/  @!P5 IMAD.WIDE.U32 R28, R16, 0x4, R28 ;  /* 0x00000004101cd825 */ /* 0x001fcc00078e001c */
[----:B------:R-:W3:Y:S01]  /*03e0*/  @!P5 LDG.E R29, desc[UR8][R28.64] ;  /* 0x000000081c1dd981 */ /* 0x000ee2000c1e1900 */
[----:B-1----:R-:W-:Y:S02]  /*03f0*/  @!P4 IMAD.WIDE.U32 R20, R17, 0x4, R20 ;  /* 0x000000041114c825 */ /* 0x002fe400078e0014 */
[----:B------:R-:W0:Y:S04]  /*0400*/  @!P0 LDC.64 R16, c[0x0][0x380] ;  /* 0x0000e000ff108b82 */ /* 0x000e280000000a00 */
[----:B------:R-:W5:Y:S01]  /*0410*/  @!P4 LDG.E R21, desc[UR8][R20.64] ;  /* 0x000000081415c981 */ /* 0x000f62000c1e1900 */
[----:B----4-:R-:W-:-:S06]  /*0420*/  @!P3 IMAD.WIDE.U32 R18, R23, 0x4, R18 ;  /* 0x000000041712b825 */ /* 0x010fcc00078e0012 */
[----:B------:R-:W4:Y:S01]  /*0430*/  @!P3 LDG.E R19, desc[UR8][R18.64] ;  /* 0x000000081213b981 */ /* 0x000f22000c1e1900 */
[----:B------:R-:W-:-:S03]  /*0440*/  @!P2 IMAD.WIDE.U32 R12, R6, 0x4, R12 ;  /* 0x00000004060ca825 */ /* 0x000fc600078e000c */
[----:B------:R-:W5:Y:S04]  /*0450*/  @!P4 LDG.E R6, desc[UR8][R14.64+0x8] ;  /* 0x000008080e06c981 */ /* 0x000f68000c1e1900 */
[----:B------:R-:W4:Y:S01]  /*0460*/  @!P2 LDG.E R13, desc[UR8][R12.64] ;  /* 0x000000080c0da981 */ /* 0x000f22000c1e1900 */
[----:B0-----:R-:W-:-:S03]  /*0470*/  @!P0 IMAD.WIDE.U32 R16, R25, 0x4, R16 ;  /* 0x0000000419108825 */ /* 0x001fc600078e0010 */
[----:B------:R-:W4:Y:S04]  /*0480*/  @!P0 LDG.E R18, desc[UR8][R14.64+0x18] ;  /* 0x000018080e128981 */ /* 0x000f28000c1e1900 */
[----:B------:R-:W4:Y:S04]  /*0490*/  @!P1 LDG.E R25, desc[UR8][R14.64+0x14] ;  /* 0x000014080e199981 */ /* 0x000f28000c1e1900 */
[----:B------:R-:W4:Y:S01]  /*04a0*/  @!P0 LDG.E R17, desc[UR8][R16.64] ;  /* 0x0000000810118981 */ /* 0x000f22000c1e1900 */
[----:B--2---:R-:W-:Y:S02]  /*04b0*/  @!P6 FFMA R0, R11, R10, R0 ;  /* 0x0000000a0b00e223 */ /* 0x004fe40000000000 */
[----:B------:R-:W0:Y:S01]  /*04c0*/  @!P1 LDC.64 R10, c[0x0][0x380] ;  /* 0x0000e000ff0a9b82 */ /* 0x000e220000000a00 */
[----:B------:R-:W-:-:S04]  /*04d0*/  ISETP.GE.AND P6, PT, R27, UR5, PT ;  /* 0x000000051b007c0c */ /* 0x000fc8000bfc6270 */
[----:B------:R-:W-:-:S13]  /*04e0*/  ISETP.LT.OR P6, PT, R27, RZ, P6 ;  /* 0x000000ff1b00720c */ /* 0x000fda00037c1670 */
[----:B------:R-:W1:Y:S01]  /*04f0*/  @!P6 LDC.64 R22, c[0x0][0x380] ;  /* 0x0000e000ff16eb82 */ /* 0x000e620000000a00 */
[----:B------:R-:W2:Y:S01]  /*0500*/  @!P6 LDG.E R20, desc[UR8][R14.64+0x1c] ;  /* 0x00001c080e14e981 */ /* 0x000ea2000c1e1900 */
[----:B0-----:R-:W-:-:S03]  /*0510*/  @!P1 IMAD.WIDE.U32 R10, R7, 0x4, R10 ;  /* 0x00000004070a9825 */ /* 0x001fc600078e000a */
[----:B------:R-:W4:Y:S04]  /*0520*/  @!P3 LDG.E R7, desc[UR8][R14.64+0xc] ;  /* 0x00000c080e07b981 */ /* 0x000f28000c1e1900 */
[----:B------:R-:W2:Y:S01]  /*0530*/  @!P1 LDG.E R11, desc[UR8][R10.64] ;  /* 0x000000080a0b9981 */ /* 0x000ea2000c1e1900 */
[----:B-1----:R-:W-:-:S06]  /*0540*/  @!P6 IMAD.WIDE.U32 R22, R27, 0x4, R22 ;  /* 0x000000041b16e825 */ /* 0x002fcc00078e0016 */
[----:B------:R-:W2:Y:S01]  /*0550*/  @!P6 LDG.E R23, desc[UR8][R22.64] ;  /* 0x000000081617e981 */ /* 0x000ea2000c1e1900 */
[----:B---3--:R-:W-:Y:S01]  /*0560*/  @!P5 FFMA R0, R29, R24, R0 ;  /* 0x000000181d00d223 */ /* 0x008fe20000000000 */
[----:B------:R-:W-:-:S03]  /*0570*/  IADD3 R5, PT, PT, R5, 0x8, RZ ;  /* 0x0000000805057810 */ /* 0x000fc60007ffe0ff */
[----:B-----5:R-:W-:-:S04]  /*0580*/  @!P4 FFMA R0, R21, R6, R0 ;  /* 0x000000061500c223 */ /* 0x020fc80000000000 */
[----:B----4-:R-:W-:-:S04]  /*0590*/  @!P3 FFMA R0, R19, R7, R0 ;  /* 0x000000071300b223 */ /* 0x010fc80000000000 */
[----:B------:R-:W-:-:S04]  /*05a0*/  @!P2 FFMA R0, R13, R26, R0 ;  /* 0x0000001a0d00a223 */ /* 0x000fc80000000000 */
[----:B--2---:R-:W-:Y:S01]  /*05b0*/  @!P1 FFMA R0, R11, R25, R0 ;  /* 0x000000190b009223 */ /* 0x004fe20000000000 */
[----:B------:R-:W-:-:S03]  /*05c0*/  ISETP.NE.AND P1, PT, R5, R3, PT ;  /* 0x000000030500720c */ /* 0x000fc60003f25270 */
[----:B------:R-:W-:-:S04]  /*05d0*/  @!P0 FFMA R0, R17, R18, R0 ;  /* 0x0000001211008223 */ /* 0x000fc80000000000 */
[----:B------:R-:W-:-:S06]  /*05e0*/  @!P6 FFMA R0, R23, R20, R0 ;  /* 0x000000141700e223 */ /* 0x000fcc0000000000 */
[----:B------:R-:W-:Y:S05]  /*05f0*/  @P1 BRA `(.L_x_2) ;  /* 0xfffffff800f01947 */ /* 0x000fea000383ffff */
.L_x_1:
[----:B------:R-:W-:Y:S05]  /*0600*/  BRA.U !UP1, `(.L_x_0) ;  /* 0x0000000509387547 */ /* 0x000fea000b800000 */
[----:B------:R-:W0:Y:S01]  /*0610*/  LDCU UR4, c[0x0][0x398] ;  /* 0x00007300ff0477ac */ /* 0x000e220008000800 */
[----:B------:R-:W-:Y:S02]  /*0620*/  UISETP.GE.U32.AND UP0, UPT, UR7, 0x4, UPT ;  /* 0x000000040700788c */ /* 0x000fe4000bf06070 */
[----:B0-----:R-:W-:-:S04]  /*0630*/  ULOP3.LUT UR6, UR4, 0x3, URZ, 0xc0, !UPT ;  /* 0x0000000304067892 */ /* 0x001fc8000f8ec0ff */
[----:B------:R-:W-:-:S03]  /*0640*/  UISETP.NE.AND UP1, UPT, UR6, URZ, UPT ;  /* 0x000000ff0600728c */ /* 0x000fc6000bf25270 */
[----:B------:R-:W-:Y:S08]  /*0650*/  BRA.U !UP0, `(.L_x_3) ;  /* 0x00000001088c7547 */ /* 0x000ff0000b800000 */
[----:B------:R-:W-:Y:S01]  /*0660*/  IMAD.IADD R17, R4, 0x1, R3 ;  /* 0x0000000104117824 */ /* 0x000fe200078e0203 */
[----:B------:R-:W0:Y:S03]  /*0670*/  LDC.64 R8, c[0x0][0x388] ;  /* 0x0000e200ff087b82 */ /* 0x000e260000000a00 */
[C---:B------:R-:W-:Y:S01]  /*0680*/  VIADD R5, R17.reuse, 0x3 ;  /* 0x0000000311057836 */ /* 0x040fe20000000000 */
[C---:B------:R-:W-:Y:S02]  /*0690*/  ISETP.GE.AND P0, PT, R17.reuse, UR5, PT ;  /* 0x0000000511007c0c */ /* 0x040fe4000bf06270 */
[C---:B------:R-:W-:Y:S02]  /*06a0*/  IADD3 R19, PT, PT, R17.reuse, 0x1, RZ ;  /* 0x0000000111137810 */ /* 0x040fe40007ffe0ff */
[C---:B------:R-:W-:Y:S02]  /*06b0*/  IADD3 R21, PT, PT, R17.reuse, 0x2, RZ ;  /* 0x0000000211157810 */ /* 0x040fe40007ffe0ff */
[----:B------:R-:W-:-:S02]  /*06c0*/  ISETP.LT.OR P0, PT, R17, RZ, P0 ;  /* 0x000000ff1100720c */ /* 0x000fc40000701670 */
[----:B------:R-:W-:Y:S02]  /*06d0*/  ISETP.GE.AND P1, PT, R19, UR5, PT ;  /* 0x0000000513007c0c */ /* 0x000fe4000bf26270 */
[----:B------:R-:W-:Y:S02]  /*06e0*/  ISETP.GE.AND P2, PT, R21, UR5, PT ;  /* 0x0000000515007c0c */ /* 0x000fe4000bf46270 */
[----:B------:R-:W-:Y:S02]  /*06f0*/  ISETP.LT.OR P1, PT, R19, RZ, P1 ;  /* 0x000000ff1300720c */ /* 0x000fe40000f21670 */
[----:B------:R-:W-:Y:S02]  /*0700*/  ISETP.LT.OR P2, PT, R21, RZ, P2 ;  /* 0x000000ff1500720c */ /* 0x000fe40001741670 */
[----:B------:R-:W-:-:S03]  /*0710*/  ISETP.GE.AND P3, PT, R5, UR5, PT ;  /* 0x0000000505007c0c */ /* 0x000fc6000bf66270 */
[----:B------:R-:W1:Y:S01]  /*0720*/  @!P0 LDC.64 R14, c[0x0][0x380] ;  /* 0x0000e000ff0e8b82 */ /* 0x000e620000000a00 */
[----:B------:R-:W-:Y:S01]  /*0730*/  ISETP.LT.OR P3, PT, R5, RZ, P3 ;  /* 0x000000ff0500720c */ /* 0x000fe20001f61670 */
[----:B0-----:R-:W-:-:S05]  /*0740*/  IMAD.WIDE.U32 R8, R3, 0x4, R8 ;  /* 0x0000000403087825 */ /* 0x001fca00078e0008 */
[----:B------:R-:W2:Y:S01]  /*0750*/  @!P0 LDG.E R16, desc[UR8][R8.64] ;  /* 0x0000000808108981 */ /* 0x000ea2000c1e1900 */
[----:B------:R-:W0:Y:S06]  /*0760*/  @!P1 LDC.64 R12, c[0x0][0x380] ;  /* 0x0000e000ff0c9b82 */ /* 0x000e2c0000000a00 */
[----:B------:R-:W3:Y:S02]  /*0770*/  @!P3 LDG.E R18, desc[UR8][R8.64+0xc] ;  /* 0x00000c080812b981 */ /* 0x000ee4000c1e1900 */
[----:B------:R-:W4:Y:S08]  /*0780*/  @!P2 LDC.64 R10, c[0x0][0x380] ;  /* 0x0000e000ff0aab82 */ /* 0x000f300000000a00 */
[----:B------:R-:W5:Y:S01]  /*0790*/  @!P3 LDC.64 R6, c[0x0][0x380] ;  /* 0x0000e000ff06bb82 */ /* 0x000f620000000a00 */
[----:B-1----:R-:W-:-:S02]  /*07a0*/  @!P0 IMAD.WIDE.U32 R14, R17, 0x4, R14 ;  /* 0x00000004110e8825 */ /* 0x002fc400078e000e */
[----:B------:R-:W3:Y:S04]  /*07b0*/  @!P1 LDG.E R17, desc[UR8][R8.64+0x4] ;  /* 0x0000040808119981 */ /* 0x000ee8000c1e1900 */
[----:B------:R-:W2:Y:S01]  /*07c0*/  @!P0 LDG.E R15, desc[UR8][R14.64] ;  /* 0x000000080e0f8981 */ /* 0x000ea2000c1e1900 */
[----:B0-----:R-:W-:-:S06]  /*07d0*/  @!P1 IMAD.WIDE.U32 R12, R19, 0x4, R12 ;  /* 0x00000004130c9825 */ /* 0x001fcc00078e000c */
[----:B------:R-:W3:Y:S01]  /*07e0*/  @!P1 LDG.E R13, desc[UR8][R12.64] ;  /* 0x000000080c0d9981 */ /* 0x000ee2000c1e1900 */
[----:B----4-:R-:W-:-:S06]  /*07f0*/  @!P2 IMAD.WIDE.U32 R10, R21, 0x4, R10 ;  /* 0x00000004150aa825 */ /* 0x010fcc00078e000a */
[----:B------:R-:W4:Y:S01]  /*0800*/  @!P2 LDG.E R11, desc[UR8][R10.64] ;  /* 0x000000080a0ba981 */ /* 0x000f22000c1e1900 */
[----:B-----5:R-:W-:-:S03]  /*0810*/  @!P3 IMAD.WIDE.U32 R6, R5, 0x4, R6 ;  /* 0x000000040506b825 */ /* 0x020fc600078e0006 */
[----:B------:R-:W4:Y:S04]  /*0820*/  @!P2 LDG.E R5, desc[UR8][R8.64+0x8] ;  /* 0x000008080805a981 */ /* 0x000f28000c1e1900 */
[----:B------:R-:W5:Y:S01]  /*0830*/  @!P3 LDG.E R7, desc[UR8][R6.64] ;  /* 0x000000080607b981 */ /* 0x000f62000c1e1900 */
[----:B------:R-:W-:Y:S01]  /*0840*/  IADD3 R3, PT, PT, R3, 0x4, RZ ;  /* 0x0000000403037810 */ /* 0x000fe20007ffe0ff */
[----:B--2---:R-:W-:-:S04]  /*0850*/  @!P0 FFMA R0, R15, R16, R0 ;  /* 0x000000100f008223 */ /* 0x004fc80000000000 */
[----:B---3--:R-:W-:-:S04]  /*0860*/  @!P1 FFMA R0, R13, R17, R0 ;  /* 0x000000110d009223 */ /* 0x008fc80000000000 */
[----:B----4-:R-:W-:-:S04]  /*0870*/  @!P2 FFMA R0, R11, R5, R0 ;  /* 0x000000050b00a223 */ /* 0x010fc80000000000 */
[----:B-----5:R-:W-:-:S07]  /*0880*/  @!P3 FFMA R0, R7, R18, R0 ;  /* 0x000000120700b223 */ /* 0x020fce0000000000 */
.L_x_3:
[----:B------:R-:W-:Y:S05]  /*0890*/  BRA.U !UP1, `(.L_x_0) ;  /* 0x0000000109947547 */ /* 0x000fea000b800000 */
[----:B------:R-:W-:Y:S02]  /*08a0*/  UISETP.NE.AND UP0, UPT, UR6, 0x1, UPT ;  /* 0x000000010600788c */ /* 0x000fe4000bf05270 */
[----:B------:R-:W-:-:S04]  /*08b0*/  ULOP3.LUT UR4, UR4, 0x1, URZ, 0xc0, !UPT ;  /* 0x0000000104047892 */ /* 0x000fc8000f8ec0ff */
[----:B------:R-:W-:-:S03]  /*08c0*/  UISETP.NE.U32.AND UP1, UPT, UR4, 0x1, UPT ;  /* 0x000000010400788c */ /* 0x000fc6000bf25070 */
[----:B------:R-:W-:Y:S08]  /*08d0*/  BRA.U !UP0, `(.L_x_4) ;  /* 0x00000001084c7547 */ /* 0x000ff0000b800000 */
[----:B------:R-:W-:Y:S01]  /*08e0*/  IADD3 R5, PT, PT, R4, R3, RZ ;  /* 0x0000000304057210 */ /* 0x000fe20007ffe0ff */
[----:B------:R-:W0:Y:S03]  /*08f0*/  LDC.64 R6, c[0x0][0x388] ;  /* 0x0000e200ff067b82 */ /* 0x000e260000000a00 */
[C---:B------:R-:W-:Y:S01]  /*0900*/  ISETP.GE.AND P0, PT, R5.reuse, UR5, PT ;  /* 0x0000000505007c0c */ /* 0x040fe2000bf06270 */
[----:B------:R-:W-:-:S03]  /*0910*/  VIADD R15, R5, 0x1 ;  /* 0x00000001050f7836 */ /* 0x000fc60000000000 */
[----:B------:R-:W-:Y:S02]  /*0920*/  ISETP.LT.OR P0, PT, R5, RZ, P0 ;  /* 0x000000ff0500720c */ /* 0x000fe40000701670 */
[----:B------:R-:W-:-:S04]  /*0930*/  ISETP.GE.AND P1, PT, R15, UR5, PT ;  /* 0x000000050f007c0c */ /* 0x000fc8000bf26270 */
[----:B------:R-:W-:-:S07]  /*0940*/  ISETP.LT.OR P1, PT, R15, RZ, P1 ;  /* 0x000000ff0f00720c */ /* 0x000fce0000f21670 */
[----:B------:R-:W1:Y:S01]  /*0950*/  @!P0 LDC.64 R8, c[0x0][0x380] ;  /* 0x0000e000ff088b82 */ /* 0x000e620000000a00 */
[----:B0-----:R-:W-:-:S07]  /*0960*/  IMAD.WIDE.U32 R10, R3, 0x4, R6 ;  /* 0x00000004030a7825 */ /* 0x001fce00078e0006 */
[----:B------:R-:W0:Y:S01]  /*0970*/  @!P1 LDC.64 R12, c[0x0][0x380] ;  /* 0x0000e000ff0c9b82 */ /* 0x000e220000000a00 */
[----:B-1----:R-:W-:Y:S02]  /*0980*/  @!P0 IMAD.WIDE.U32 R6, R5, 0x4, R8 ;  /* 0x0000000405068825 */ /* 0x002fe400078e0008 */
[----:B------:R-:W2:Y:S04]  /*0990*/  @!P0 LDG.E R5, desc[UR8][R10.64] ;  /* 0x000000080a058981 */ /* 0x000ea8000c1e1900 */
[----:B------:R-:W2:Y:S01]  /*09a0*/  @!P0 LDG.E R7, desc[UR8][R6.64] ;  /* 0x0000000806078981 */ /* 0x000ea2000c1e1900 */
[----:B0-----:R-:W-:-:S03]  /*09b0*/  @!P1 IMAD.WIDE.U32 R8, R15, 0x4, R12 ;  /* 0x000000040f089825 */ /* 0x001fc600078e000c */
[----:B------:R-:W3:Y:S04]  /*09c0*/  @!P1 LDG.E R12, desc[UR8][R10.64+0x4] ;  /* 0x000004080a0c9981 */ /* 0x000ee8000c1e1900 */
[----:B------:R-:W3:Y:S01]  /*09d0*/  @!P1 LDG.E R9, desc[UR8][R8.64] ;  /* 0x0000000808099981 */ /* 0x000ee2000c1e1900 */
[----:B------:R-:W-:Y:S01]  /*09e0*/  IADD3 R3, PT, PT, R3, 0x2, RZ ;  /* 0x0000000203037810 */ /* 0x000fe20007ffe0ff */
[----:B--2---:R-:W-:-:S04]  /*09f0*/  @!P0 FFMA R0, R7, R5, R0 ;  /* 0x0000000507008223 */ /* 0x004fc80000000000 */
[----:B---3--:R-:W-:-:S07]  /*0a00*/  @!P1 FFMA R0, R9, R12, R0 ;  /* 0x0000000c09009223 */ /* 0x008fce0000000000 */
.L_x_4:
[----:B------:R-:W-:Y:S05]  /*0a10*/  BRA.U UP1, `(.L_x_0) ;  /* 0x0000000101347547 */ /* 0x000fea000b800000 */
[----:B------:R-:W-:Y:S01]  /*0a20*/  IADD3 R9, PT, PT, R4, R3, RZ ;  /* 0x0000000304097210 */ /* 0x000fe20007ffe0ff */
[----:B------:R-:W-:Y:S03]  /*0a30*/  BSSY.RECONVERGENT B0, `(.L_x_0) ;  /* 0x000000b000007945 */ /* 0x000fe60003800200 */
[----:B------:R-:W-:-:S04]  /*0a40*/  ISETP.GE.AND P0, PT, R9, UR5, PT ;  /* 0x0000000509007c0c */ /* 0x000fc8000bf06270 */
[----:B------:R-:W-:-:S13]  /*0a50*/  ISETP.LT.OR P0, PT, R9, RZ, P0 ;  /* 0x000000ff0900720c */ /* 0x000fda0000701670 */
[----:B------:R-:W-:Y:S05]  /*0a60*/  @P0 BRA `(.L_x_5) ;  /* 0x00000000001c0947 */ /* 0x000fea0003800000 */
[----:B------:R-:W0:Y:S08]  /*0a70*/  LDC.64 R4, c[0x0][0x380] ;  /* 0x0000e000ff047b82 */ /* 0x000e300000000a00 */
[----:B------:R-:W1:Y:S01]  /*0a80*/  LDC.64 R6, c[0x0][0x388] ;  /* 0x0000e200ff067b82 */ /* 0x000e620000000a00 */
[----:B0-----:R-:W-:-:S06]  /*0a90*/  IMAD.WIDE.U32 R4, R9, 0x4, R4 ;  /* 0x0000000409047825 */ /* 0x001fcc00078e0004 */
[----:B------:R-:W2:Y:S01]  /*0aa0*/  LDG.E R5, desc[UR8][R4.64] ;  /* 0x0000000804057981 */ /* 0x000ea2000c1e1900 */
[----:B-1----:R-:W-:-:S06]  /*0ab0*/  IMAD.WIDE.U32 R6, R3, 0x4, R6 ;  /* 0x0000000403067825 */ /* 0x002fcc00078e0006 */
[----:B------:R-:W2:Y:S02]  /*0ac0*/  LDG.E R6, desc[UR8][R6.64] ;  /* 0x0000000806067981 */ /* 0x000ea4000c1e1900 */
[----:B--2---:R-:W-:-:S07]  /*0ad0*/  FFMA R0, R5, R6, R0 ;  /* 0x0000000605007223 */ /* 0x004fce0000000000 */
.L_x_5:
[----:B------:R-:W-:Y:S05]  /*0ae0*/  BSYNC.RECONVERGENT B0 ;  /* 0x0000000000007941 */ /* 0x000fea0003800200 */
.L_x_0:
[----:B------:R-:W0:Y:S02]  /*0af0*/  LDC.64 R4, c[0x0][0x390] ;  /* 0x0000e400ff047b82 */ /* 0x000e240000000a00 */
[----:B0-----:R-:W-:-:S05]  /*0b00*/  IMAD.WIDE R2, R2, 0x4, R4 ;  /* 0x0000000402027825 */ /* 0x001fca00078e0204 */
[----:B------:R-:W-:Y:S01]  /*0b10*/  STG.E desc[UR8][R2.64], R0 ;  /* 0x0000000002007986 */ /* 0x000fe2000c101908 */
[----:B------:R-:W-:Y:S05]  /*0b20*/  EXIT ;  /* 0x000000000000794d */ /* 0x000fea0003800000 */
.L_x_6:
[----:B------:R-:W-:-:S00]  /*0b30*/  BRA `(.L_x_6) ;  /* 0xfffffffc00fc7947 */ /* 0x000fc0000383ffff */
[----:B------:R-:W-:-:S00]  /*0b40*/  NOP ;  /* 0x0000000000007918 */ /* 0x000fc00000000000 */
        /* <DEDUP_REMOVED lines=11> */
.L_x_7:


//--------------------- .nv.shared.reserved.0     --------------------------
	.section	.nv.shared.reserved.0,"aw",@nobits
	.weak		__nv_reservedSMEM_offset_0_alias
	.size		__nv_reservedSMEM_offset_0_alias, 0, 64
	.other		__nv_reservedSMEM_offset_0_alias,@"STO_CUDA_RESERVED_SHARED STV_DEFAULT"
__nv_reservedSMEM_offset_0_alias:
	.zero		0
	.zero		64


//--------------------- .nv.constant0._Z13convolution1DPfS_S_ii --------------------------
	.section	.nv.constant0._Z13convolution1DPfS_S_ii,"a",@progbits
	.sectionflags	@""
	.align	4
.nv.constant0._Z13convolution1DPfS_S_ii:
	.zero		928


//--------------------- SYMBOLS --------------------------

	.type		.nv.reservedSmem.offset0,@object
	.size		.nv.reservedSmem.offset0,0x4
